	.headerflags	@"EF_CUDA_TEXMODE_UNIFIED EF_CUDA_64BIT_ADDRESS EF_CUDA_ACCELERATORS EF_CUDA_SM90 EF_CUDA_VIRTUAL_SM(EF_CUDA_SM90)"
	.elftype	@"ET_EXEC"


//--------------------- .nv.info                  --------------------------
	.section	.nv.info,"",@"SHT_CUDA_INFO"
	.align	4


	//----- nvinfo : EIATTR_REGCOUNT
	.align		4
        /*0000*/ 	.byte	0x04, 0x2f
        /*0002*/ 	.short	(.L_3 - .L_2)
	.align		4
.L_2:
        /*0004*/ 	.word	index@(triton_poi_fused__native_batch_norm_legit_no_training_add_convolution_relu_21)
        /*0008*/ 	.word	0x0000001b


	//----- nvinfo : EIATTR_MIN_STACK_SIZE
	.align		4
.L_3:
        /*000c*/ 	.byte	0x04, 0x12
        /*000e*/ 	.short	(.L_5 - .L_4)
	.align		4
.L_4:
        /*0010*/ 	.word	index@(triton_poi_fused__native_batch_norm_legit_no_training_add_convolution_relu_21)
        /*0014*/ 	.word	0x00000000


	//----- nvinfo : EIATTR_FRAME_SIZE
	.align		4
.L_5:
        /*0018*/ 	.byte	0x04, 0x11
        /*001a*/ 	.short	(.L_7 - .L_6)
	.align		4
.L_6:
        /*001c*/ 	.word	index@(triton_poi_fused__native_batch_norm_legit_no_training_add_convolution_relu_21)
        /*0020*/ 	.word	0x00000000


	//----- nvinfo : EIATTR_MIN_STACK_SIZE
	.align		4
.L_7:
        /*0024*/ 	.byte	0x04, 0x12
        /*0026*/ 	.short	(.L_9 - .L_8)
	.align		4
.L_8:
        /*0028*/ 	.word	index@(triton_poi_fused__native_batch_norm_legit_no_training_add_convolution_relu_21)
        /*002c*/ 	.word	0x00000000
.L_9:


//--------------------- .nv.info.triton_poi_fused__native_batch_norm_legit_no_training_add_convolution_relu_21 --------------------------
	.section	.nv.info.triton_poi_fused__native_batch_norm_legit_no_training_add_convolution_relu_21,"",@"SHT_CUDA_INFO"
	.sectionflags	@""
	.align	4


	//----- nvinfo : EIATTR_CUDA_API_VERSION
	.align		4
        /*0000*/ 	.byte	0x04, 0x37
        /*0002*/ 	.short	(.L_11 - .L_10)
.L_10:
        /*0004*/ 	.word	0x0000007c


	//----- nvinfo : EIATTR_KPARAM_INFO
	.align		4
.L_11:
        /*0008*/ 	.byte	0x04, 0x17
        /*000a*/ 	.short	(.L_13 - .L_12)
.L_12:
        /*000c*/ 	.word	0x00000000
        /*0010*/ 	.short	0x0008
        /*0012*/ 	.short	0x0040
        /*0014*/ 	.byte	0x00, 0xf0, 0x11, 0x00


	//----- nvinfo : EIATTR_KPARAM_INFO
	.align		4
.L_13:
        /*0018*/ 	.byte	0x04, 0x17
        /*001a*/ 	.short	(.L_15 - .L_14)
.L_14:
        /*001c*/ 	.word	0x00000000
        /*0020*/ 	.short	0x0007
        /*0022*/ 	.short	0x0038
        /*0024*/ 	.byte	0x00, 0xf4, 0x21, 0x00


	//----- nvinfo : EIATTR_KPARAM_INFO
	.align		4
.L_15:
        /*0028*/ 	.byte	0x04, 0x17
        /*002a*/ 	.short	(.L_17 - .L_16)
.L_16:
        /*002c*/ 	.word	0x00000000
        /*0030*/ 	.short	0x0006
        /*0032*/ 	.short	0x0030
        /*0034*/ 	.byte	0x00, 0xf4, 0x21, 0x00


	//----- nvinfo : EIATTR_KPARAM_INFO
	.align		4
.L_17:
        /*0038*/ 	.byte	0x04, 0x17
        /*003a*/ 	.short	(.L_19 - .L_18)
.L_18:
        /*003c*/ 	.word	0x00000000
        /*0040*/ 	.short	0x0005
        /*0042*/ 	.short	0x0028
        /*0044*/ 	.byte	0x00, 0xf4, 0x21, 0x00


	//----- nvinfo : EIATTR_KPARAM_INFO
	.align		4
.L_19:
        /*0048*/ 	.byte	0x04, 0x17
        /*004a*/ 	.short	(.L_21 - .L_20)
.L_20:
        /*004c*/ 	.word	0x00000000
        /*0050*/ 	.short	0x0004
        /*0052*/ 	.short	0x0020
        /*0054*/ 	.byte	0x00, 0xf4, 0x21, 0x00


	//----- nvinfo : EIATTR_KPARAM_INFO
	.align		4
.L_21:
        /*0058*/ 	.byte	0x04, 0x17
        /*005a*/ 	.short	(.L_23 - .L_22)
.L_22:
        /*005c*/ 	.word	0x00000000
        /*0060*/ 	.short	0x0003
        /*0062*/ 	.short	0x0018
        /*0064*/ 	.byte	0x00, 0xf4, 0x21, 0x00


	//----- nvinfo : EIATTR_KPARAM_INFO
	.align		4
.L_23:
        /*0068*/ 	.byte	0x04, 0x17
        /*006a*/ 	.short	(.L_25 - .L_24)
.L_24:
        /*006c*/ 	.word	0x00000000
        /*0070*/ 	.short	0x0002
        /*0072*/ 	.short	0x0010
        /*0074*/ 	.byte	0x00, 0xf4, 0x21, 0x00


	//----- nvinfo : EIATTR_KPARAM_INFO
	.align		4
.L_25:
        /*0078*/ 	.byte	0x04, 0x17
        /*007a*/ 	.short	(.L_27 - .L_26)
.L_26:
        /*007c*/ 	.word	0x00000000
        /*0080*/ 	.short	0x0001
        /*0082*/ 	.short	0x0008
        /*0084*/ 	.byte	0x00, 0xf4, 0x21, 0x00


	//----- nvinfo : EIATTR_KPARAM_INFO
	.align		4
.L_27:
        /*0088*/ 	.byte	0x04, 0x17
        /*008a*/ 	.short	(.L_29 - .L_28)
.L_28:
        /*008c*/ 	.word	0x00000000
        /*0090*/ 	.short	0x0000
        /*0092*/ 	.short	0x0000
        /*0094*/ 	.byte	0x00, 0xf4, 0x21, 0x00


	//----- nvinfo : EIATTR_SPARSE_MMA_MASK
	.align		4
.L_29:
        /*0098*/ 	.byte	0x03, 0x50
        /*009a*/ 	.short	0x0000


	//----- nvinfo : EIATTR_MAXREG_COUNT
	.align		4
        /*009c*/ 	.byte	0x03, 0x1b
        /*009e*/ 	.short	0x00ff


	//----- nvinfo : EIATTR_EXIT_INSTR_OFFSETS
	.align		4
        /*00a0*/ 	.byte	0x04, 0x1c
        /*00a2*/ 	.short	(.L_31 - .L_30)


	//   ....[0]....
.L_30:
        /*00a4*/ 	.word	0x000004f0


	//----- nvinfo : EIATTR_REQNTID
	.align		4
.L_31:
        /*00a8*/ 	.byte	0x04, 0x10
        /*00aa*/ 	.short	(.L_33 - .L_32)
.L_32:
        /*00ac*/ 	.word	0x00000080
        /*00b0*/ 	.word	0x00000001
        /*00b4*/ 	.word	0x00000001


	//----- nvinfo : EIATTR_CBANK_PARAM_SIZE
	.align		4
.L_33:
        /*00b8*/ 	.byte	0x03, 0x19
        /*00ba*/ 	.short	0x0044


	//----- nvinfo : EIATTR_PARAM_CBANK
	.align		4
        /*00bc*/ 	.byte	0x04, 0x0a
        /*00be*/ 	.short	(.L_35 - .L_34)
	.align		4
.L_34:
        /*00c0*/ 	.word	index@(.nv.constant0.triton_poi_fused__native_batch_norm_legit_no_training_add_convolution_relu_21)
        /*00c4*/ 	.short	0x0210
        /*00c6*/ 	.short	0x0044


	//----- nvinfo : EIATTR_SW_WAR
	.align		4
.L_35:
        /*00c8*/ 	.byte	0x04, 0x36
        /*00ca*/ 	.short	(.L_37 - .L_36)
.L_36:
        /*00cc*/ 	.word	0x00000008
.L_37:


//--------------------- .nv.callgraph             --------------------------
	.section	.nv.callgraph,"",@"SHT_CUDA_CALLGRAPH"
	.align	4
	.sectionentsize	8
	.align		4
        /*0000*/ 	.word	0x00000000
	.align		4
        /*0004*/ 	.word	0xffffffff
	.align		4
        /*0008*/ 	.word	0x00000000
	.align		4
        /*000c*/ 	.word	0xfffffffe
	.align		4
        /*0010*/ 	.word	0x00000000
	.align		4
        /*0014*/ 	.word	0xfffffffd
	.align		4
        /*0018*/ 	.word	0x00000000
	.align		4
        /*001c*/ 	.word	0xfffffffc


//--------------------- .nv.constant4             --------------------------
	.section	.nv.constant4,"a",@progbits
	.align	8
	.align		8
.nv.constant4:
        /*0000*/ 	.dword	_$_str
	.align		8
        /*0008*/ 	.dword	_$_str_$_2


//--------------------- .text.triton_poi_fused__native_batch_norm_legit_no_training_add_convolution_relu_21 --------------------------
	.section	.text.triton_poi_fused__native_batch_norm_legit_no_training_add_convolution_relu_21,"ax",@progbits
	.align	128
        .global         triton_poi_fused__native_batch_norm_legit_no_training_add_convolution_relu_21
        .type           triton_poi_fused__native_batch_norm_legit_no_training_add_convolution_relu_21,@function
        .size           triton_poi_fused__native_batch_norm_legit_no_training_add_convolution_relu_21,(.L_x_1 - triton_poi_fused__native_batch_norm_legit_no_training_add_convolution_relu_21)
        .other          triton_poi_fused__native_batch_norm_legit_no_training_add_convolution_relu_21,@"STO_CUDA_ENTRY STV_DEFAULT"
triton_poi_fused__native_batch_norm_legit_no_training_add_convolution_relu_21:
.text.triton_poi_fused__native_batch_norm_legit_no_training_add_convolution_relu_21:
[----:B------:R-:W-:Y:S01]  /*0000*/  LDC R1, c[0x0][0x28] ;  /* 0x00000a00ff017b82 */ /* 0x000fe20000000800 */
[----:B------:R-:W1:Y:S07]  /*0010*/  S2R R0, SR_TID.X ;  /* 0x0000000000007919 */ /* 0x000e6e0000002100 */
[----:B------:R-:W2:Y:S01]  /*0020*/  LDC.64 R20, c[0x0][0x230] ;  /* 0x00008c00ff147b82 */ /* 0x000ea20000000a00 */
[----:B------:R-:W-:Y:S01]  /*0030*/  ULDC.64 UR4, c[0x0][0x208] ;  /* 0x0000820000047ab9 */ /* 0x000fe20000000a00 */
[----:B------:R-:W3:Y:S06]  /*0040*/  S2R R5, SR_CTAID.X ;  /* 0x0000000000057919 */ /* 0x000eec0000002500 */
[----:B------:R-:W4:Y:S08]  /*0050*/  LDC.64 R18, c[0x0][0x218] ;  /* 0x00008600ff127b82 */ /* 0x000f300000000a00 */
[----:B------:R-:W5:Y:S08]  /*0060*/  LDC.64 R22, c[0x0][0x228] ;  /* 0x00008a00ff167b82 */ /* 0x000f700000000a00 */
[----:B------:R-:W4:Y:S01]  /*0070*/  LDC.64 R16, c[0x0][0x238] ;  /* 0x00008e00ff107b82 */ /* 0x000f220000000a00 */
[----:B-1----:R-:W-:-:S07]  /*0080*/  SHF.L.U32 R0, R0, 0x2, RZ ;  /* 0x0000000200007819 */ /* 0x002fce00000006ff */
[----:B------:R-:W1:Y:S01]  /*0090*/  LDC.64 R6, c[0x0][0x240] ;  /* 0x00009000ff067b82 */ /* 0x000e620000000a00 */
[----:B---3--:R-:W-:Y:S02]  /*00a0*/  SHF.R.S32.HI R3, RZ, 0x16, R5 ;  /* 0x00000016ff037819 */ /* 0x008fe40000011405 */
[----:B------:R-:W-:Y:S02]  /*00b0*/  LOP3.LUT R0, R0, 0x1fc, RZ, 0xc0, !PT ;  /* 0x000001fc00007812 */ /* 0x000fe400078ec0ff */
[----:B------:R-:W-:Y:S02]  /*00c0*/  SGXT R3, R3, 0x1 ;  /* 0x000000010303781a */ /* 0x000fe40000000200 */
[----:B------:R-:W-:Y:S02]  /*00d0*/  LEA R0, R5, R0, 0x9 ;  /* 0x0000000005007211 */ /* 0x000fe400078e48ff */
[----:B------:R-:W3:Y:S02]  /*00e0*/  LDC.64 R4, c[0x0][0x220] ;  /* 0x00008800ff047b82 */ /* 0x000ee40000000a00 */
[----:B------:R-:W-:-:S04]  /*00f0*/  LEA.HI R3, R3, R0, RZ, 0x4 ;  /* 0x0000000003037211 */ /* 0x000fc800078f20ff */
[--C-:B------:R-:W-:Y:S02]  /*0100*/  SHF.R.S32.HI R15, RZ, 0x4, R3.reuse ;  /* 0x00000004ff0f7819 */ /* 0x100fe40000011403 */
[----:B------:R-:W-:-:S04]  /*0110*/  SHF.R.S32.HI R2, RZ, 0x1f, R3 ;  /* 0x0000001fff027819 */ /* 0x000fc80000011403 */
[----:B------:R-:W-:-:S04]  /*0120*/  LEA.HI R2, R2, R15, RZ, 0xa ;  /* 0x0000000f02027211 */ /* 0x000fc800078f50ff */
[----:B------:R-:W-:-:S04]  /*0130*/  LOP3.LUT R2, R2, 0xfffffc00, RZ, 0xc0, !PT ;  /* 0xfffffc0002027812 */ /* 0x000fc800078ec0ff */
[----:B------:R-:W-:Y:S02]  /*0140*/  IADD3 R15, R15, -R2, RZ ;  /* 0x800000020f0f7210 */ /* 0x000fe40007ffe0ff */
[----:B------:R-:W1:Y:S03]  /*0150*/  LDC.64 R2, c[0x0][0x210] ;  /* 0x00008400ff027b82 */ /* 0x000e660000000a00 */
[----:B--2---:R-:W-:-:S05]  /*0160*/  IMAD.WIDE R20, R15, 0x4, R20 ;  /* 0x000000040f147825 */ /* 0x004fca00078e0214 */
[----:B------:R5:W2:Y:S01]  /*0170*/  LDG.E.EL R14, desc[UR4][R20.64] ;  /* 0x00000004140e7981 */ /* 0x000aa2000c2e1900 */
[----:B----4-:R-:W-:-:S05]  /*0180*/  IMAD.WIDE R18, R15, 0x4, R18 ;  /* 0x000000040f127825 */ /* 0x010fca00078e0212 */
[----:B------:R4:W2:Y:S01]  /*0190*/  LDG.E.EL R13, desc[UR4][R18.64] ;  /* 0x00000004120d7981 */ /* 0x0008a2000c2e1900 */
[----:B-----5:R-:W-:-:S04]  /*01a0*/  IMAD.WIDE R20, R15, 0x4, R22 ;  /* 0x000000040f147825 */ /* 0x020fc800078e0216 */
[----:B01----:R-:W-:Y:S01]  /*01b0*/  IMAD.WIDE R2, R0, 0x4, R2 ;  /* 0x0000000400027825 */ /* 0x003fe200078e0202 */
[----:B------:R-:W5:Y:S04]  /*01c0*/  LDG.E.EL R12, desc[UR4][R20.64] ;  /* 0x00000004140c7981 */ /* 0x000f68000c2e1900 */
[----:B------:R-:W5:Y:S01]  /*01d0*/  LDG.E.128 R8, desc[UR4][R2.64] ;  /* 0x0000000402087981 */ /* 0x000f62000c1e1d00 */
[----:B------:R-:W-:-:S04]  /*01e0*/  IMAD.WIDE R22, R15, 0x4, R16 ;  /* 0x000000040f167825 */ /* 0x000fc800078e0210 */
[----:B------:R-:W-:Y:S02]  /*01f0*/  IMAD.WIDE R16, R15, 0x4, R6 ;  /* 0x000000040f107825 */ /* 0x000fe400078e0206 */
[----:B------:R-:W5:Y:S04]  /*0200*/  LDG.E.EL R15, desc[UR4][R22.64] ;  /* 0x00000004160f7981 */ /* 0x000f68000c2e1900 */
[----:B------:R0:W5:Y:S01]  /*0210*/  LDG.E.EL R16, desc[UR4][R16.64] ;  /* 0x0000000410107981 */ /* 0x000162000c2e1900 */
[----:B---3--:R-:W-:-:S06]  /*0220*/  IMAD.WIDE R4, R0, 0x4, R4 ;  /* 0x0000000400047825 */ /* 0x008fcc00078e0204 */
[----:B------:R-:W3:Y:S01]  /*0230*/  LDG.E.128 R4, desc[UR4][R4.64] ;  /* 0x0000000404047981 */ /* 0x000ee2000c1e1d00 */
[----:B----4-:R-:W-:Y:S01]  /*0240*/  HFMA2.MMA R18, -RZ, RZ, 1.625, 0 ;  /* 0x3e800000ff127435 */ /* 0x010fe200000001ff */
[----:B--2---:R-:W-:-:S04]  /*0250*/  FADD R14, R14, 9.9999997473787516356e-06 ;  /* 0x3727c5ac0e0e7421 */ /* 0x004fc80000000000 */
[----:B------:R-:W1:Y:S02]  /*0260*/  MUFU.SQRT R24, R14 ;  /* 0x0000000e00187308 */ /* 0x000e640000002000 */
[C---:B-1----:R-:W-:Y:S02]  /*0270*/  FSETP.GT.AND P0, PT, R24.reuse, 8.50705917302346158658e+37, PT ;  /* 0x7e8000001800780b */ /* 0x042fe40003f04000 */
[----:B------:R-:W-:-:S11]  /*0280*/  FSETP.GEU.AND P1, PT, R24, 1.175494350822287508e-38, PT ;  /* 0x008000001800780b */ /* 0x000fd60003f2e000 */
[----:B------:R-:W-:-:S04]  /*0290*/  @P0 FMUL R24, R24, 0.25 ;  /* 0x3e80000018180820 */ /* 0x000fc80000400000 */
[----:B------:R-:W-:-:S06]  /*02a0*/  @!P1 FMUL R24, R24, 16777216 ;  /* 0x4b80000018189820 */ /* 0x000fcc0000400000 */
[----:B------:R-:W1:Y:S01]  /*02b0*/  MUFU.RCP R24, R24 ;  /* 0x0000001800187308 */ /* 0x000e620000001000 */
[----:B0-----:R-:W-:Y:S01]  /*02c0*/  FSEL R17, R18, 1, P0 ;  /* 0x3f80000012117808 */ /* 0x001fe20000000000 */
[--C-:B-----5:R-:W-:Y:S01]  /*02d0*/  FADD R8, R8, R13.reuse ;  /* 0x0000000d08087221 */ /* 0x120fe20000000000 */
[--C-:B------:R-:W-:Y:S01]  /*02e0*/  FADD R9, R9, R13.reuse ;  /* 0x0000000d09097221 */ /* 0x100fe20000000000 */
[--C-:B------:R-:W-:Y:S01]  /*02f0*/  FADD R10, R10, R13.reuse ;  /* 0x0000000d0a0a7221 */ /* 0x100fe20000000000 */
[----:B------:R-:W-:Y:S01]  /*0300*/  FADD R11, R11, R13 ;  /* 0x0000000d0b0b7221 */ /* 0x000fe20000000000 */
[----:B------:R-:W-:Y:S01]  /*0310*/  @!P1 FMUL R17, R17, 16777216 ;  /* 0x4b80000011119820 */ /* 0x000fe20000400000 */
[----:B------:R-:W0:Y:S01]  /*0320*/  LDC.64 R18, c[0x0][0x248] ;  /* 0x00009200ff127b82 */ /* 0x000e220000000a00 */
[C---:B------:R-:W-:Y:S01]  /*0330*/  FADD R14, -R12.reuse, R8 ;  /* 0x000000080c0e7221 */ /* 0x040fe20000000100 */
[C---:B------:R-:W-:Y:S01]  /*0340*/  FADD R20, -R12.reuse, R9 ;  /* 0x000000090c147221 */ /* 0x040fe20000000100 */
[C---:B------:R-:W-:Y:S01]  /*0350*/  FADD R22, -R12.reuse, R10 ;  /* 0x0000000a0c167221 */ /* 0x040fe20000000100 */
[----:B------:R-:W-:Y:S01]  /*0360*/  FADD R12, -R12, R11 ;  /* 0x0000000b0c0c7221 */ /* 0x000fe20000000100 */
[----:B-1----:R-:W-:-:S04]  /*0370*/  FMUL R17, R24, R17 ;  /* 0x0000001118117220 */ /* 0x002fc80000400000 */
[C---:B------:R-:W-:Y:S01]  /*0380*/  FMUL R14, R17.reuse, R14 ;  /* 0x0000000e110e7220 */ /* 0x040fe20000400000 */
[C---:B------:R-:W-:Y:S01]  /*0390*/  FMUL R21, R17.reuse, R20 ;  /* 0x0000001411157220 */ /* 0x040fe20000400000 */
[C---:B------:R-:W-:Y:S01]  /*03a0*/  FMUL R13, R17.reuse, R22 ;  /* 0x00000016110d7220 */ /* 0x040fe20000400000 */
[----:B------:R-:W-:Y:S01]  /*03b0*/  FMUL R17, R17, R12 ;  /* 0x0000000c11117220 */ /* 0x000fe20000400000 */
[C-C-:B------:R-:W-:Y:S01]  /*03c0*/  FFMA R14, R15.reuse, R14, R16.reuse ;  /* 0x0000000e0f0e7223 */ /* 0x140fe20000000010 */
[C-C-:B------:R-:W-:Y:S01]  /*03d0*/  FFMA R21, R15.reuse, R21, R16.reuse ;  /* 0x000000150f157223 */ /* 0x140fe20000000010 */
[C-C-:B------:R-:W-:Y:S01]  /*03e0*/  FFMA R13, R15.reuse, R13, R16.reuse ;  /* 0x0000000d0f0d7223 */ /* 0x140fe20000000010 */
[----:B------:R-:W-:Y:S02]  /*03f0*/  FFMA R17, R15, R17, R16 ;  /* 0x000000110f117223 */ /* 0x000fe40000000010 */
[----:B------:R-:W-:Y:S02]  /*0400*/  FSETP.GEU.AND P3, PT, R14, RZ, PT ;  /* 0x000000ff0e00720b */ /* 0x000fe40003f6e000 */
[----:B------:R-:W-:-:S02]  /*0410*/  FSETP.GEU.AND P2, PT, R21, RZ, PT ;  /* 0x000000ff1500720b */ /* 0x000fc40003f4e000 */
[----:B------:R-:W-:Y:S02]  /*0420*/  FSETP.GEU.AND P1, PT, R13, RZ, PT ;  /* 0x000000ff0d00720b */ /* 0x000fe40003f2e000 */
[----:B------:R-:W-:Y:S02]  /*0430*/  FSETP.GEU.AND P0, PT, R17, RZ, PT ;  /* 0x000000ff1100720b */ /* 0x000fe40003f0e000 */
[----:B------:R-:W-:Y:S02]  /*0440*/  FSEL R15, R14, RZ, P3 ;  /* 0x000000ff0e0f7208 */ /* 0x000fe40001800000 */
[----:B------:R-:W-:Y:S02]  /*0450*/  FSEL R12, R21, RZ, P2 ;  /* 0x000000ff150c7208 */ /* 0x000fe40001000000 */
[----:B------:R-:W-:Y:S02]  /*0460*/  FSEL R13, R13, RZ, P1 ;  /* 0x000000ff0d0d7208 */ /* 0x000fe40000800000 */
[----:B------:R-:W-:Y:S01]  /*0470*/  FSEL R14, R17, RZ, P0 ;  /* 0x000000ff110e7208 */ /* 0x000fe20000000000 */
[----:B---3--:R-:W-:Y:S01]  /*0480*/  FADD R4, R4, R15 ;  /* 0x0000000f04047221 */ /* 0x008fe20000000000 */
[----:B------:R-:W-:Y:S01]  /*0490*/  FADD R5, R5, R12 ;  /* 0x0000000c05057221 */ /* 0x000fe20000000000 */
[----:B------:R-:W-:Y:S01]  /*04a0*/  FADD R6, R6, R13 ;  /* 0x0000000d06067221 */ /* 0x000fe20000000000 */
[----:B0-----:R-:W-:-:S04]  /*04b0*/  IMAD.WIDE R18, R0, 0x4, R18 ;  /* 0x0000000400127825 */ /* 0x001fc800078e0212 */
[----:B------:R-:W-:Y:S01]  /*04c0*/  FADD R7, R7, R14 ;  /* 0x0000000e07077221 */ /* 0x000fe20000000000 */
[----:B------:R-:W-:Y:S04]  /*04d0*/  STG.E.128 desc[UR4][R2.64], R8 ;  /* 0x0000000802007986 */ /* 0x000fe8000c101d04 */
[----:B------:R-:W-:Y:S01]  /*04e0*/  STG.E.128 desc[UR4][R18.64], R4 ;  /* 0x0000000412007986 */ /* 0x000fe2000c101d04 */
[----:B------:R-:W-:Y:S05]  /*04f0*/  EXIT ;  /* 0x000000000000794d */ /* 0x000fea0003800000 */
.L_x_0:
[----:B------:R-:W-:-:S00]  /*0500*/  BRA `(.L_x_0) ;  /* 0xfffffffc00fc7947 */ /* 0x000fc0000383ffff */
[----:B------:R-:W-:-:S00]  /*0510*/  NOP ;  /* 0x0000000000007918 */ /* 0x000fc00000000000 */
        /* <DEDUP_REMOVED lines=14> */
.L_x_1:


//--------------------- .nv.global.init           --------------------------
	.section	.nv.global.init,"aw",@progbits
.nv.global.init:
	.type		_$_str,@object
	.size		_$_str,(_$_str_$_2 - _$_str)
_$_str:
        /*0000*/ 	.byte	0x5f, 0x5f, 0x43, 0x55, 0x44, 0x41, 0x5f, 0x46, 0x54, 0x5a, 0x00
	.type		_$_str_$_2,@object
	.size		_$_str_$_2,(.L_1 - _$_str_$_2)
_$_str_$_2:
        /*000b*/ 	.byte	0x5f, 0x5f, 0x43, 0x55, 0x44, 0x41, 0x5f, 0x50, 0x52, 0x45, 0x43, 0x5f, 0x53, 0x51, 0x52, 0x54
        /*001b*/ 	.byte	0x00
.L_1:


//--------------------- .nv.constant0.triton_poi_fused__native_batch_norm_legit_no_training_add_convolution_relu_21 --------------------------
	.section	.nv.constant0.triton_poi_fused__native_batch_norm_legit_no_training_add_convolution_relu_21,"a",@progbits
	.sectionflags	@""
	.align	4
.nv.constant0.triton_poi_fused__native_batch_norm_legit_no_training_add_convolution_relu_21:
	.zero		596
